//
// Generated by NVIDIA NVVM Compiler
//
// Compiler Build ID: CL-36424714
// Cuda compilation tools, release 13.0, V13.0.88
// Based on NVVM 20.0.0
//

.version 9.0
.target sm_100
.address_size 64

	// .globl	_Z13matmul_kernelPKfS0_Pfj
.extern .shared .align 16 .b8 arr[];

.visible .entry _Z13matmul_kernelPKfS0_Pfj(
	.param .u64 .ptr .align 1 _Z13matmul_kernelPKfS0_Pfj_param_0,
	.param .u64 .ptr .align 1 _Z13matmul_kernelPKfS0_Pfj_param_1,
	.param .u64 .ptr .align 1 _Z13matmul_kernelPKfS0_Pfj_param_2,
	.param .u32 _Z13matmul_kernelPKfS0_Pfj_param_3
)
{
	.reg .pred 	%p<14>;
	.reg .b32 	%r<106>;
	.reg .b32 	%f<79>;
	.reg .b64 	%rd<14>;

	ld.param.u64 	%rd3, [_Z13matmul_kernelPKfS0_Pfj_param_0];
	ld.param.u64 	%rd4, [_Z13matmul_kernelPKfS0_Pfj_param_1];
	ld.param.u32 	%r35, [_Z13matmul_kernelPKfS0_Pfj_param_3];
	mov.u32 	%r1, %ntid.x;
	mov.u32 	%r36, %ctaid.x;
	mov.u32 	%r37, %ctaid.y;
	mov.u32 	%r2, %tid.x;
	mov.u32 	%r3, %tid.y;
	mul.lo.s32 	%r4, %r35, %r1;
	mul.lo.s32 	%r5, %r4, %r37;
	add.s32 	%r38, %r35, %r5;
	add.s32 	%r6, %r38, -1;
	mul.lo.s32 	%r7, %r1, %r36;
	setp.gt.s32 	%p1, %r5, %r6;
	mov.f32 	%f77, 0f00000000;
	@%p1 bra 	$L__BB0_18;
	mov.u32 	%r39, %ntid.y;
	mul.lo.s32 	%r40, %r1, %r39;
	shl.b32 	%r41, %r40, 2;
	mov.u32 	%r42, arr;
	add.s32 	%r8, %r42, %r41;
	mad.lo.s32 	%r9, %r35, %r3, %r2;
	mul.lo.s32 	%r10, %r3, %r1;
	and.b32  	%r11, %r1, 7;
	shl.b32 	%r43, %r2, 2;
	add.s32 	%r44, %r41, %r43;
	add.s32 	%r12, %r42, %r44;
	shl.b32 	%r13, %r1, 2;
	cvta.to.global.u64 	%rd1, %rd3;
	cvta.to.global.u64 	%rd2, %rd4;
	mov.f32 	%f77, 0f00000000;
	mov.u32 	%r98, %r7;
	mov.u32 	%r99, %r5;
$L__BB0_2:
	add.s32 	%r16, %r9, %r99;
	div.u32 	%r45, %r16, %r35;
	setp.ge.u32 	%p2, %r45, %r35;
	mov.f32 	%f68, 0f00000000;
	@%p2 bra 	$L__BB0_4;
	mul.wide.u32 	%rd6, %r16, 4;
	add.s64 	%rd7, %rd1, %rd6;
	ld.global.f32 	%f68, [%rd7];
$L__BB0_4:
	add.s32 	%r46, %r10, %r2;
	shl.b32 	%r47, %r46, 2;
	add.s32 	%r49, %r42, %r47;
	st.shared.f32 	[%r49], %f68;
	add.s32 	%r17, %r9, %r98;
	div.u32 	%r50, %r17, %r35;
	setp.ge.u32 	%p3, %r50, %r35;
	mov.f32 	%f69, 0f00000000;
	@%p3 bra 	$L__BB0_6;
	mul.wide.u32 	%rd8, %r17, 4;
	add.s64 	%rd9, %rd2, %rd8;
	ld.global.f32 	%f69, [%rd9];
$L__BB0_6:
	setp.lt.u32 	%p4, %r1, 8;
	add.s32 	%r54, %r8, %r47;
	st.shared.f32 	[%r54], %f69;
	bar.sync 	0;
	mov.b32 	%r104, 0;
	@%p4 bra 	$L__BB0_9;
	shl.b32 	%r55, %r10, 2;
	add.s32 	%r57, %r55, %r42;
	add.s32 	%r100, %r57, 16;
	and.b32  	%r58, %r1, -8;
	neg.s32 	%r102, %r58;
	mov.u32 	%r101, %r12;
$L__BB0_8:
	.pragma "nounroll";
	and.b32  	%r104, %r1, 2040;
	ld.shared.f32 	%f24, [%r100+-16];
	ld.shared.f32 	%f25, [%r101];
	fma.rn.f32 	%f26, %f24, %f25, %f77;
	ld.shared.f32 	%f27, [%r100+-12];
	add.s32 	%r59, %r101, %r13;
	ld.shared.f32 	%f28, [%r59];
	fma.rn.f32 	%f29, %f27, %f28, %f26;
	ld.shared.f32 	%f30, [%r100+-8];
	add.s32 	%r60, %r59, %r13;
	ld.shared.f32 	%f31, [%r60];
	fma.rn.f32 	%f32, %f30, %f31, %f29;
	ld.shared.f32 	%f33, [%r100+-4];
	add.s32 	%r61, %r60, %r13;
	ld.shared.f32 	%f34, [%r61];
	fma.rn.f32 	%f35, %f33, %f34, %f32;
	ld.shared.f32 	%f36, [%r100];
	add.s32 	%r62, %r61, %r13;
	ld.shared.f32 	%f37, [%r62];
	fma.rn.f32 	%f38, %f36, %f37, %f35;
	ld.shared.f32 	%f39, [%r100+4];
	add.s32 	%r63, %r62, %r13;
	ld.shared.f32 	%f40, [%r63];
	fma.rn.f32 	%f41, %f39, %f40, %f38;
	ld.shared.f32 	%f42, [%r100+8];
	add.s32 	%r64, %r63, %r13;
	ld.shared.f32 	%f43, [%r64];
	fma.rn.f32 	%f44, %f42, %f43, %f41;
	ld.shared.f32 	%f45, [%r100+12];
	add.s32 	%r65, %r64, %r13;
	ld.shared.f32 	%f46, [%r65];
	fma.rn.f32 	%f77, %f45, %f46, %f44;
	add.s32 	%r102, %r102, 8;
	shl.b32 	%r66, %r1, 5;
	add.s32 	%r101, %r101, %r66;
	add.s32 	%r100, %r100, 32;
	setp.ne.s32 	%p5, %r102, 0;
	@%p5 bra 	$L__BB0_8;
$L__BB0_9:
	setp.eq.s32 	%p6, %r11, 0;
	@%p6 bra 	$L__BB0_17;
	add.s32 	%r67, %r11, -1;
	setp.lt.u32 	%p7, %r67, 3;
	@%p7 bra 	$L__BB0_12;
	add.s32 	%r68, %r104, %r10;
	shl.b32 	%r69, %r68, 2;
	add.s32 	%r71, %r42, %r69;
	ld.shared.f32 	%f48, [%r71];
	mad.lo.s32 	%r72, %r104, %r1, %r2;
	shl.b32 	%r73, %r72, 2;
	add.s32 	%r74, %r8, %r73;
	ld.shared.f32 	%f49, [%r74];
	fma.rn.f32 	%f50, %f48, %f49, %f77;
	ld.shared.f32 	%f51, [%r71+4];
	add.s32 	%r75, %r74, %r13;
	ld.shared.f32 	%f52, [%r75];
	fma.rn.f32 	%f53, %f51, %f52, %f50;
	ld.shared.f32 	%f54, [%r71+8];
	add.s32 	%r76, %r75, %r13;
	ld.shared.f32 	%f55, [%r76];
	fma.rn.f32 	%f56, %f54, %f55, %f53;
	ld.shared.f32 	%f57, [%r71+12];
	add.s32 	%r77, %r76, %r13;
	ld.shared.f32 	%f58, [%r77];
	fma.rn.f32 	%f77, %f57, %f58, %f56;
	add.s32 	%r104, %r104, 4;
$L__BB0_12:
	and.b32  	%r78, %r1, 3;
	setp.eq.s32 	%p8, %r78, 0;
	@%p8 bra 	$L__BB0_17;
	setp.eq.s32 	%p9, %r78, 1;
	@%p9 bra 	$L__BB0_15;
	add.s32 	%r79, %r104, %r10;
	shl.b32 	%r80, %r79, 2;
	add.s32 	%r82, %r42, %r80;
	ld.shared.f32 	%f60, [%r82];
	mad.lo.s32 	%r83, %r104, %r1, %r2;
	shl.b32 	%r84, %r83, 2;
	add.s32 	%r85, %r8, %r84;
	ld.shared.f32 	%f61, [%r85];
	fma.rn.f32 	%f62, %f60, %f61, %f77;
	ld.shared.f32 	%f63, [%r82+4];
	add.s32 	%r86, %r85, %r13;
	ld.shared.f32 	%f64, [%r86];
	fma.rn.f32 	%f77, %f63, %f64, %f62;
	add.s32 	%r104, %r104, 2;
$L__BB0_15:
	and.b32  	%r87, %r1, 1;
	setp.eq.b32 	%p10, %r87, 1;
	not.pred 	%p11, %p10;
	@%p11 bra 	$L__BB0_17;
	add.s32 	%r88, %r104, %r10;
	shl.b32 	%r89, %r88, 2;
	add.s32 	%r91, %r42, %r89;
	ld.shared.f32 	%f65, [%r91];
	mad.lo.s32 	%r92, %r104, %r1, %r2;
	shl.b32 	%r93, %r92, 2;
	add.s32 	%r94, %r8, %r93;
	ld.shared.f32 	%f66, [%r94];
	fma.rn.f32 	%f77, %f65, %f66, %f77;
$L__BB0_17:
	bar.sync 	0;
	add.s32 	%r99, %r99, %r1;
	add.s32 	%r98, %r98, %r4;
	setp.le.s32 	%p12, %r99, %r6;
	@%p12 bra 	$L__BB0_2;
$L__BB0_18:
	add.s32 	%r95, %r7, %r2;
	mad.lo.s32 	%r96, %r35, %r3, %r95;
	add.s32 	%r34, %r96, %r5;
	div.u32 	%r97, %r34, %r35;
	setp.ge.u32 	%p13, %r97, %r35;
	@%p13 bra 	$L__BB0_20;
	ld.param.u64 	%rd13, [_Z13matmul_kernelPKfS0_Pfj_param_2];
	cvta.to.global.u64 	%rd10, %rd13;
	mul.wide.u32 	%rd11, %r34, 4;
	add.s64 	%rd12, %rd10, %rd11;
	st.global.f32 	[%rd12], %f77;
$L__BB0_20:
	ret;

}


// ===== COMPILED SASS (sm_100) =====

	.target	sm_100

	.elftype	@"ET_EXEC"


//--------------------- .note.nv.tkinfo           --------------------------
	.section	.note.nv.tkinfo,"",@"SHT_NOTE"
	.sectionflags	@"SHF_NOTE_NV_TKINFO"
	.tkinfo
        /*0018*/ 	.word	0x00000002
        /*0030*/ 	.string	""
        /*0030*/ 	.string	"ptxas"
        /*0030*/ 	.string	"Cuda compilation tools, release 13.0, V13.0.88"
        /*0030*/ 	.string	"Build cuda_13.0.r13.0/compiler.36424714_0"
        /*0030*/ 	.string	"-arch sm_100 -m 64 "



//--------------------- .note.nv.cuinfo           --------------------------
	.section	.note.nv.cuinfo,"",@"SHT_NOTE"
	.sectionflags	@"SHF_NOTE_NV_CUINFO"
        /*0018*/ 	.short	0x0002
        /*001a*/ 	.short	0x0064
        /*001c*/ 	.short	0x0082
	.zero		2


//--------------------- .nv.info                  --------------------------
	.section	.nv.info,"",@"SHT_CUDA_INFO"
	.align	4


	//----- nvinfo : EIATTR_REGCOUNT
	.align		4
        /*0000*/ 	.byte	0x04, 0x2f
        /*0002*/ 	.short	(.L_1 - .L_0)
	.align		4
.L_0:
        /*0004*/ 	.word	index@(_Z13matmul_kernelPKfS0_Pfj)
        /*0008*/ 	.word	0x00000020


	//----- nvinfo : EIATTR_FRAME_SIZE
	.align		4
.L_1:
        /*000c*/ 	.byte	0x04, 0x11
        /*000e*/ 	.short	(.L_3 - .L_2)
	.align		4
.L_2:
        /*0010*/ 	.word	index@(_Z13matmul_kernelPKfS0_Pfj)
        /*0014*/ 	.word	0x00000000


	//----- nvinfo : EIATTR_MIN_STACK_SIZE
	.align		4
.L_3:
        /*0018*/ 	.byte	0x04, 0x12
        /*001a*/ 	.short	(.L_5 - .L_4)
	.align		4
.L_4:
        /*001c*/ 	.word	index@(_Z13matmul_kernelPKfS0_Pfj)
        /*0020*/ 	.word	0x00000000
.L_5:


//--------------------- .nv.compat                --------------------------
	.section	.nv.compat,"",@"SHT_CUDA_COMPAT_INFO"
	.align	4
        /*0000*/ 	.byte	0x02, 0x09, 0x00, 0x00, 0x02, 0x02, 0x01, 0x00, 0x02, 0x05, 0x05, 0x00, 0x03, 0x07, 0x01, 0x01
        /*0010*/ 	.byte	0x02, 0x03, 0x00, 0x00, 0x02, 0x06, 0x01, 0x00, 0x04, 0x0b, 0x08, 0x00, 0x09, 0x00, 0x00, 0x00
        /*0020*/ 	.byte	0x00, 0x00, 0x00, 0x00


//--------------------- .nv.info._Z13matmul_kernelPKfS0_Pfj --------------------------
	.section	.nv.info._Z13matmul_kernelPKfS0_Pfj,"",@"SHT_CUDA_INFO"
	.sectionflags	@""
	.align	4


	//----- nvinfo : EIATTR_CUDA_API_VERSION
	.align		4
        /*0000*/ 	.byte	0x04, 0x37
        /*0002*/ 	.short	(.L_7 - .L_6)
.L_6:
        /*0004*/ 	.word	0x00000082


	//----- nvinfo : EIATTR_KPARAM_INFO
	.align		4
.L_7:
        /*0008*/ 	.byte	0x04, 0x17
        /*000a*/ 	.short	(.L_9 - .L_8)
.L_8:
        /*000c*/ 	.word	0x00000000
        /*0010*/ 	.short	0x0003
        /*0012*/ 	.short	0x0018
        /*0014*/ 	.byte	0x00, 0xf0, 0x11, 0x00


	//----- nvinfo : EIATTR_KPARAM_INFO
	.align		4
.L_9:
        /*0018*/ 	.byte	0x04, 0x17
        /*001a*/ 	.short	(.L_11 - .L_10)
.L_10:
        /*001c*/ 	.word	0x00000000
        /*0020*/ 	.short	0x0002
        /*0022*/ 	.short	0x0010
        /*0024*/ 	.byte	0x00, 0xf5, 0x21, 0x00


	//----- nvinfo : EIATTR_KPARAM_INFO
	.align		4
.L_11:
        /*0028*/ 	.byte	0x04, 0x17
        /*002a*/ 	.short	(.L_13 - .L_12)
.L_12:
        /*002c*/ 	.word	0x00000000
        /*0030*/ 	.short	0x0001
        /*0032*/ 	.short	0x0008
        /*0034*/ 	.byte	0x00, 0xf5, 0x21, 0x00


	//----- nvinfo : EIATTR_KPARAM_INFO
	.align		4
.L_13:
        /*0038*/ 	.byte	0x04, 0x17
        /*003a*/ 	.short	(.L_15 - .L_14)
.L_14:
        /*003c*/ 	.word	0x00000000
        /*0040*/ 	.short	0x0000
        /*0042*/ 	.short	0x0000
        /*0044*/ 	.byte	0x00, 0xf5, 0x21, 0x00


	//----- nvinfo : EIATTR_SPARSE_MMA_MASK
	.align		4
.L_15:
        /*0048*/ 	.byte	0x03, 0x50
        /*004a*/ 	.short	0x0000


	//----- nvinfo : EIATTR_MAXREG_COUNT
	.align		4
        /*004c*/ 	.byte	0x03, 0x1b
        /*004e*/ 	.short	0x00ff


	//----- nvinfo : EIATTR_NUM_BARRIERS
	.align		4
        /*0050*/ 	.byte	0x02, 0x4c
        /*0052*/ 	.byte	0x01
	.zero		1


	//----- nvinfo : EIATTR_MERCURY_ISA_VERSION
	.align		4
        /*0054*/ 	.byte	0x03, 0x5f
        /*0056*/ 	.short	0x0101


	//----- nvinfo : EIATTR_VRC_CTA_INIT_COUNT
	.align		4
        /*0058*/ 	.byte	0x02, 0x4a
	.zero		1
	.zero		1


	//----- nvinfo : EIATTR_EXIT_INSTR_OFFSETS
	.align		4
        /*005c*/ 	.byte	0x04, 0x1c
        /*005e*/ 	.short	(.L_17 - .L_16)


	//   ....[0]....
.L_16:
        /*0060*/ 	.word	0x00000ca0


	//   ....[1]....
        /*0064*/ 	.word	0x00000ce0


	//----- nvinfo : EIATTR_CBANK_PARAM_SIZE
	.align		4
.L_17:
        /*0068*/ 	.byte	0x03, 0x19
        /*006a*/ 	.short	0x001c


	//----- nvinfo : EIATTR_PARAM_CBANK
	.align		4
        /*006c*/ 	.byte	0x04, 0x0a
        /*006e*/ 	.short	(.L_19 - .L_18)
	.align		4
.L_18:
        /*0070*/ 	.word	index@(.nv.constant0._Z13matmul_kernelPKfS0_Pfj)
        /*0074*/ 	.short	0x0380
        /*0076*/ 	.short	0x001c


	//----- nvinfo : EIATTR_SW_WAR
	.align		4
.L_19:
        /*0078*/ 	.byte	0x04, 0x36
        /*007a*/ 	.short	(.L_21 - .L_20)
.L_20:
        /*007c*/ 	.word	0x00000008
.L_21:


//--------------------- .nv.callgraph             --------------------------
	.section	.nv.callgraph,"",@"SHT_CUDA_CALLGRAPH"
	.align	4
	.sectionentsize	8
	.align		4
        /*0000*/ 	.word	0x00000000
	.align		4
        /*0004*/ 	.word	0xffffffff
	.align		4
        /*0008*/ 	.word	0x00000000
	.align		4
        /*000c*/ 	.word	0xfffffffe
	.align		4
        /*0010*/ 	.word	0x00000000
	.align		4
        /*0014*/ 	.word	0xfffffffd
	.align		4
        /*0018*/ 	.word	0x00000000
	.align		4
        /*001c*/ 	.word	0xfffffffc


//--------------------- .text._Z13matmul_kernelPKfS0_Pfj --------------------------
	.section	.text._Z13matmul_kernelPKfS0_Pfj,"ax",@progbits
	.align	128
        .global         _Z13matmul_kernelPKfS0_Pfj
        .type           _Z13matmul_kernelPKfS0_Pfj,@function
        .size           _Z13matmul_kernelPKfS0_Pfj,(.L_x_8 - _Z13matmul_kernelPKfS0_Pfj)
        .other          _Z13matmul_kernelPKfS0_Pfj,@"STO_CUDA_ENTRY STV_DEFAULT"
_Z13matmul_kernelPKfS0_Pfj:
.text._Z13matmul_kernelPKfS0_Pfj:
[----:B------:R-:W-:Y:S08]  /*0000*/  LDC R1, c[0x0][0x37c] ;  /* 0x0000df00ff017b82 */ /* 0x000ff00000000800 */
[----:B------:R-:W0:Y:S01]  /*0010*/  LDC R17, c[0x0][0x360] ;  /* 0x0000d800ff117b82 */ /* 0x000e220000000800 */
[----:B------:R-:W0:Y:S01]  /*0020*/  LDCU UR8, c[0x0][0x398] ;  /* 0x00007300ff0877ac */ /* 0x000e220008000800 */
[----:B------:R-:W1:Y:S01]  /*0030*/  S2R R18, SR_TID.X ;  /* 0x0000000000127919 */ /* 0x000e620000002100 */
[----:B------:R-:W-:Y:S01]  /*0040*/  HFMA2 R12, -RZ, RZ, 0, 0 ;  /* 0x00000000ff0c7431 */ /* 0x000fe200000001ff */
[----:B------:R-:W2:Y:S01]  /*0050*/  LDCU.64 UR6, c[0x0][0x358] ;  /* 0x00006b00ff0677ac */ /* 0x000ea20008000a00 */
[----:B------:R-:W3:Y:S03]  /*0060*/  S2R R16, SR_TID.Y ;  /* 0x0000000000107919 */ /* 0x000ee60000002200 */
[----:B------:R-:W4:Y:S08]  /*0070*/  S2UR UR5, SR_CTAID.Y ;  /* 0x00000000000579c3 */ /* 0x000f300000002600 */
[----:B------:R-:W5:Y:S01]  /*0080*/  S2UR UR4, SR_CTAID.X ;  /* 0x00000000000479c3 */ /* 0x000f620000002500 */
[----:B0-----:R-:W-:-:S04]  /*0090*/  IMAD R15, R17, UR8, RZ ;  /* 0x00000008110f7c24 */ /* 0x001fc8000f8e02ff */
[----:B----4-:R-:W-:-:S05]  /*00a0*/  IMAD R13, R15, UR5, RZ ;  /* 0x000000050f0d7c24 */ /* 0x010fca000f8e02ff */
[----:B------:R-:W-:Y:S01]  /*00b0*/  IADD3 R14, PT, PT, R13, UR8, RZ ;  /* 0x000000080d0e7c10 */ /* 0x000fe2000fffe0ff */
[----:B-----5:R-:W-:-:S04]  /*00c0*/  IMAD R11, R17, UR4, RZ ;  /* 0x00000004110b7c24 */ /* 0x020fc8000f8e02ff */
[----:B------:R-:W-:-:S05]  /*00d0*/  VIADD R14, R14, 0xffffffff ;  /* 0xffffffff0e0e7836 */ /* 0x000fca0000000000 */
[----:B------:R-:W-:-:S13]  /*00e0*/  ISETP.GT.AND P0, PT, R13, R14, PT ;  /* 0x0000000e0d00720c */ /* 0x000fda0003f04270 */
[----:B-123--:R-:W-:Y:S05]  /*00f0*/  @P0 BRA `(.L_x_0) ;  /* 0x0000000800900947 */ /* 0x00efea0003800000 */
[----:B------:R-:W0:Y:S01]  /*0100*/  LDCU UR4, c[0x0][0x364] ;  /* 0x00006c80ff0477ac */ /* 0x000e220008000800 */
[----:B------:R-:W1:Y:S01]  /*0110*/  S2UR UR5, SR_CgaCtaId ;  /* 0x00000000000579c3 */ /* 0x000e620000008800 */
[----:B------:R-:W-:Y:S01]  /*0120*/  IMAD R10, R16, UR8, R18 ;  /* 0x00000008100a7c24 */ /* 0x000fe2000f8e0212 */
[C---:B------:R-:W-:Y:S01]  /*0130*/  LOP3.LUT R22, R17.reuse, 0x7, RZ, 0xc0, !PT ;  /* 0x0000000711167812 */ /* 0x040fe200078ec0ff */
[C---:B------:R-:W-:Y:S01]  /*0140*/  IMAD R9, R17.reuse, R16, RZ ;  /* 0x0000001011097224 */ /* 0x040fe200078e02ff */
[----:B------:R-:W-:Y:S01]  /*0150*/  MOV R12, RZ ;  /* 0x000000ff000c7202 */ /* 0x000fe20000000f00 */
[----:B------:R-:W-:Y:S01]  /*0160*/  IMAD.MOV.U32 R7, RZ, RZ, R13 ;  /* 0x000000ffff077224 */ /* 0x000fe200078e000d */
[----:B------:R-:W-:Y:S01]  /*0170*/  MOV R8, R11 ;  /* 0x0000000b00087202 */ /* 0x000fe20000000f00 */
[----:B0-----:R-:W-:Y:S01]  /*0180*/  IMAD R0, R17, UR4, RZ ;  /* 0x0000000411007c24 */ /* 0x001fe2000f8e02ff */
[----:B------:R-:W-:-:S03]  /*0190*/  UMOV UR4, 0x400 ;  /* 0x0000040000047882 */ /* 0x000fc60000000000 */
[----:B------:R-:W-:Y:S01]  /*01a0*/  IMAD.SHL.U32 R3, R0, 0x4, RZ ;  /* 0x0000000400037824 */ /* 0x000fe200078e00ff */
[----:B-1----:R-:W-:-:S03]  /*01b0*/  ULEA UR4, UR5, UR4, 0x18 ;  /* 0x0000000405047291 */ /* 0x002fc6000f8ec0ff */
[----:B------:R-:W-:-:S03]  /*01c0*/  IMAD R0, R18, 0x4, R3 ;  /* 0x0000000412007824 */ /* 0x000fc600078e0203 */
[----:B------:R-:W-:Y:S01]  /*01d0*/  IADD3 R6, PT, PT, R3, UR4, RZ ;  /* 0x0000000403067c10 */ /* 0x000fe2000fffe0ff */
[----:B------:R-:W-:-:S07]  /*01e0*/  VIADD R0, R0, UR4 ;  /* 0x0000000400007c36 */ /* 0x000fce0008000000 */
.L_x_6:
[----:B0-----:R-:W0:Y:S01]  /*01f0*/  LDCU UR8, c[0x0][0x398] ;  /* 0x00007300ff0877ac */ /* 0x001e220008000800 */
[C---:B------:R-:W-:Y:S01]  /*0200*/  IMAD.IADD R21, R10.reuse, 0x1, R7 ;  /* 0x000000010a157824 */ /* 0x040fe200078e0207 */
[----:B------:R-:W-:Y:S01]  /*0210*/  IADD3 R19, PT, PT, R10, R8, RZ ;  /* 0x000000080a137210 */ /* 0x000fe20007ffe0ff */
[----:B------:R-:W-:Y:S01]  /*0220*/  HFMA2 R23, -RZ, RZ, 0, 0 ;  /* 0x00000000ff177431 */ /* 0x000fe200000001ff */
[----:B0-----:R-:W0:Y:S08]  /*0230*/  I2F.U32.RP R4, UR8 ;  /* 0x0000000800047d06 */ /* 0x001e300008209000 */
[----:B0-----:R-:W0:Y:S02]  /*0240*/  MUFU.RCP R4, R4 ;  /* 0x0000000400047308 */ /* 0x001e240000001000 */
[----:B0-----:R-:W-:-:S06]  /*0250*/  IADD3 R2, PT, PT, R4, 0xffffffe, RZ ;  /* 0x0ffffffe04027810 */ /* 0x001fcc0007ffe0ff */
[----:B------:R0:W1:Y:S02]  /*0260*/  F2I.FTZ.U32.TRUNC.NTZ R3, R2 ;  /* 0x0000000200037305 */ /* 0x000064000021f000 */
[----:B0-----:R-:W-:Y:S01]  /*0270*/  MOV R2, RZ ;  /* 0x000000ff00027202 */ /* 0x001fe20000000f00 */
[----:B-1----:R-:W-:-:S04]  /*0280*/  IMAD R5, R3, UR8, RZ ;  /* 0x0000000803057c24 */ /* 0x002fc8000f8e02ff */
[----:B------:R-:W-:-:S04]  /*0290*/  IMAD.MOV R5, RZ, RZ, -R5 ;  /* 0x000000ffff057224 */ /* 0x000fc800078e0a05 */
[----:B------:R-:W-:-:S06]  /*02a0*/  IMAD.HI.U32 R20, R3, R5, R2 ;  /* 0x0000000503147227 */ /* 0x000fcc00078e0002 */
[----:B------:R-:W-:-:S04]  /*02b0*/  IMAD.HI.U32 R3, R20, R21, RZ ;  /* 0x0000001514037227 */ /* 0x000fc800078e00ff */
[----:B------:R-:W-:-:S04]  /*02c0*/  IMAD.HI.U32 R5, R20, R19, RZ ;  /* 0x0000001314057227 */ /* 0x000fc800078e00ff */
[----:B------:R-:W-:Y:S01]  /*02d0*/  IMAD.MOV R4, RZ, RZ, -R3 ;  /* 0x000000ffff047224 */ /* 0x000fe200078e0a03 */
[----:B------:R-:W-:-:S03]  /*02e0*/  IADD3 R20, PT, PT, -R5, RZ, RZ ;  /* 0x000000ff05147210 */ /* 0x000fc60007ffe1ff */
[----:B------:R-:W-:Y:S02]  /*02f0*/  IMAD R2, R4, UR8, R21 ;  /* 0x0000000804027c24 */ /* 0x000fe4000f8e0215 */
[----:B------:R-:W-:Y:S02]  /*0300*/  IMAD R4, R20, UR8, R19 ;  /* 0x0000000814047c24 */ /* 0x000fe4000f8e0213 */
[----:B------:R-:W-:Y:S01]  /*0310*/  IMAD.MOV.U32 R20, RZ, RZ, RZ ;  /* 0x000000ffff147224 */ /* 0x000fe200078e00ff */
[----:B------:R-:W-:Y:S02]  /*0320*/  ISETP.GE.U32.AND P2, PT, R2, UR8, PT ;  /* 0x0000000802007c0c */ /* 0x000fe4000bf46070 */
[----:B------:R-:W-:-:S11]  /*0330*/  ISETP.GE.U32.AND P3, PT, R4, UR8, PT ;  /* 0x0000000804007c0c */ /* 0x000fd6000bf66070 */
[----:B------:R-:W-:Y:S02]  /*0340*/  @P2 VIADD R2, R2, -UR8 ;  /* 0x8000000802022c36 */ /* 0x000fe40008000000 */
[----:B------:R-:W-:Y:S01]  /*0350*/  @P3 IADD3 R4, PT, PT, R4, -UR8, RZ ;  /* 0x8000000804043c10 */ /* 0x000fe2000fffe0ff */
[----:B------:R-:W-:Y:S01]  /*0360*/  @P2 VIADD R3, R3, 0x1 ;  /* 0x0000000103032836 */ /* 0x000fe20000000000 */
[----:B------:R-:W-:Y:S02]  /*0370*/  @P3 IADD3 R5, PT, PT, R5, 0x1, RZ ;  /* 0x0000000105053810 */ /* 0x000fe40007ffe0ff */
[----:B------:R-:W-:Y:S02]  /*0380*/  ISETP.GE.U32.AND P0, PT, R2, UR8, PT ;  /* 0x0000000802007c0c */ /* 0x000fe4000bf06070 */
[----:B------:R-:W-:Y:S02]  /*0390*/  ISETP.GE.U32.AND P1, PT, R4, UR8, PT ;  /* 0x0000000804007c0c */ /* 0x000fe4000bf26070 */
[----:B------:R-:W-:-:S02]  /*03a0*/  ISETP.NE.U32.AND P2, PT, RZ, UR8, PT ;  /* 0x00000008ff007c0c */ /* 0x000fc4000bf45070 */
[----:B------:R-:W-:-:S07]  /*03b0*/  LOP3.LUT R2, RZ, UR8, RZ, 0x33, !PT ;  /* 0x00000008ff027c12 */ /* 0x000fce000f8e33ff */
[----:B------:R-:W-:Y:S02]  /*03c0*/  @P0 VIADD R3, R3, 0x1 ;  /* 0x0000000103030836 */ /* 0x000fe40000000000 */
[----:B------:R-:W-:-:S03]  /*03d0*/  @P1 IADD3 R5, PT, PT, R5, 0x1, RZ ;  /* 0x0000000105051810 */ /* 0x000fc60007ffe0ff */
[C---:B------:R-:W-:Y:S02]  /*03e0*/  SEL R3, R2.reuse, R3, !P2 ;  /* 0x0000000302037207 */ /* 0x040fe40005000000 */
[----:B------:R-:W-:Y:S02]  /*03f0*/  SEL R2, R2, R5, !P2 ;  /* 0x0000000502027207 */ /* 0x000fe40005000000 */
[----:B------:R-:W-:Y:S02]  /*0400*/  ISETP.GE.U32.AND P0, PT, R3, UR8, PT ;  /* 0x0000000803007c0c */ /* 0x000fe4000bf06070 */
[----:B------:R-:W-:-:S11]  /*0410*/  ISETP.GE.U32.AND P1, PT, R2, UR8, PT ;  /* 0x0000000802007c0c */ /* 0x000fd6000bf26070 */
[----:B------:R-:W0:Y:S08]  /*0420*/  @!P0 LDC.64 R4, c[0x0][0x380] ;  /* 0x0000e000ff048b82 */ /* 0x000e300000000a00 */
[----:B------:R-:W1:Y:S01]  /*0430*/  @!P1 LDC.64 R2, c[0x0][0x388] ;  /* 0x0000e200ff029b82 */ /* 0x000e620000000a00 */
[----:B0-----:R-:W-:-:S05]  /*0440*/  @!P0 IMAD.WIDE.U32 R4, R21, 0x4, R4 ;  /* 0x0000000415048825 */ /* 0x001fca00078e0004 */
[----:B------:R0:W2:Y:S01]  /*0450*/  @!P0 LDG.E R20, desc[UR6][R4.64] ;  /* 0x0000000604148981 */ /* 0x0000a2000c1e1900 */
[----:B-1----:R-:W-:-:S05]  /*0460*/  @!P1 IMAD.WIDE.U32 R2, R19, 0x4, R2 ;  /* 0x0000000413029825 */ /* 0x002fca00078e0002 */
[----:B------:R-:W3:Y:S01]  /*0470*/  @!P1 LDG.E R23, desc[UR6][R2.64] ;  /* 0x0000000602179981 */ /* 0x000ee2000c1e1900 */
[----:B------:R-:W-:Y:S01]  /*0480*/  IMAD.IADD R19, R9, 0x1, R18 ;  /* 0x0000000109137824 */ /* 0x000fe200078e0212 */
[----:B------:R-:W-:-:S04]  /*0490*/  ISETP.GE.U32.AND P1, PT, R17, 0x8, PT ;  /* 0x000000081100780c */ /* 0x000fc80003f26070 */
[C---:B------:R-:W-:Y:S02]  /*04a0*/  LEA R21, R19.reuse, UR4, 0x2 ;  /* 0x0000000413157c11 */ /* 0x040fe4000f8e10ff */
[----:B------:R-:W-:Y:S01]  /*04b0*/  LEA R24, R19, R6, 0x2 ;  /* 0x0000000613187211 */ /* 0x000fe200078e10ff */
[----:B------:R-:W-:Y:S01]  /*04c0*/  IMAD.IADD R7, R17, 0x1, R7 ;  /* 0x0000000111077824 */ /* 0x000fe200078e0207 */
[----:B0-----:R-:W-:-:S04]  /*04d0*/  MOV R4, RZ ;  /* 0x000000ff00047202 */ /* 0x001fc80000000f00 */
[----:B------:R-:W-:Y:S01]  /*04e0*/  ISETP.GT.AND P0, PT, R7, R14, PT ;  /* 0x0000000e0700720c */ /* 0x000fe20003f04270 */
[----:B--2---:R0:W-:Y:S04]  /*04f0*/  STS [R21], R20 ;  /* 0x0000001415007388 */ /* 0x0041e80000000800 */
[----:B---3--:R0:W-:Y:S01]  /*0500*/  STS [R24], R23 ;  /* 0x0000001718007388 */ /* 0x0081e20000000800 */
[----:B------:R-:W-:Y:S06]  /*0510*/  BAR.SYNC.DEFER_BLOCKING 0x0 ;  /* 0x0000000000007b1d */ /* 0x000fec0000010000 */
[----:B------:R-:W-:Y:S05]  /*0520*/  @!P1 BRA `(.L_x_1) ;  /* 0x0000000000ac9947 */ /* 0x000fea0003800000 */
[----:B------:R-:W-:Y:S01]  /*0530*/  LOP3.LUT R5, R17, 0xfffffff8, RZ, 0xc0, !PT ;  /* 0xfffffff811057812 */ /* 0x000fe200078ec0ff */
[----:B------:R-:W-:Y:S01]  /*0540*/  IMAD.MOV.U32 R2, RZ, RZ, R0 ;  /* 0x000000ffff027224 */ /* 0x000fe200078e0000 */
[----:B------:R-:W-:Y:S02]  /*0550*/  LEA R4, R9, UR4, 0x2 ;  /* 0x0000000409047c11 */ /* 0x000fe4000f8e10ff */
[----:B------:R-:W-:Y:S01]  /*0560*/  LOP3.LUT R3, R17, 0x7f8, RZ, 0xc0, !PT ;  /* 0x000007f811037812 */ /* 0x000fe200078ec0ff */
[----:B------:R-:W-:Y:S01]  /*0570*/  IMAD.MOV R5, RZ, RZ, -R5 ;  /* 0x000000ffff057224 */ /* 0x000fe200078e0a05 */
[----:B------:R-:W-:-:S07]  /*0580*/  IADD3 R4, PT, PT, R4, 0x10, RZ ;  /* 0x0000001004047810 */ /* 0x000fce0007ffe0ff */
.L_x_2:
[----:B------:R-:W-:Y:S01]  /*0590*/  LDS R19, [R4+-0x10] ;  /* 0xfffff00004137984 */ /* 0x000fe20000000800 */
[----:B0-----:R-:W-:Y:S01]  /*05a0*/  LEA R24, R17, R2, 0x2 ;  /* 0x0000000211187211 */ /* 0x001fe200078e10ff */
[----:B------:R-:W-:Y:S02]  /*05b0*/  VIADD R5, R5, 0x8 ;  /* 0x0000000805057836 */ /* 0x000fe40000000000 */
[----:B------:R0:W1:Y:S02]  /*05c0*/  LDS R20, [R2] ;  /* 0x0000000002147984 */ /* 0x0000640000000800 */
[----:B------:R-:W-:Y:S01]  /*05d0*/  IMAD R26, R17, 0x4, R24 ;  /* 0x00000004111a7824 */ /* 0x000fe200078e0218 */
[----:B------:R-:W-:Y:S01]  /*05e0*/  ISETP.NE.AND P1, PT, R5, RZ, PT ;  /* 0x000000ff0500720c */ /* 0x000fe20003f25270 */
[----:B------:R-:W-:Y:S03]  /*05f0*/  LDS R21, [R4+-0xc] ;  /* 0xfffff40004157984 */ /* 0x000fe60000000800 */
[C---:B------:R-:W-:Y:S01]  /*0600*/  LEA R28, R17.reuse, R26, 0x2 ;  /* 0x0000001a111c7211 */ /* 0x040fe200078e10ff */
[----:B------:R2:W3:Y:S01]  /*0610*/  LDS R23, [R24] ;  /* 0x0000000018177984 */ /* 0x0004e20000000800 */
[----:B0-----:R-:W-:-:S03]  /*0620*/  LEA R2, R17, R2, 0x5 ;  /* 0x0000000211027211 */ /* 0x001fc600078e28ff */
[C---:B------:R-:W-:Y:S01]  /*0630*/  IMAD R29, R17.reuse, 0x4, R28 ;  /* 0x00000004111d7824 */ /* 0x040fe200078e021c */
[----:B------:R-:W-:Y:S04]  /*0640*/  LDS R25, [R4+-0x4] ;  /* 0xfffffc0004197984 */ /* 0x000fe80000000800 */
[----:B------:R-:W-:Y:S01]  /*0650*/  LDS R27, [R28] ;  /* 0x000000001c1b7984 */ /* 0x000fe20000000800 */
[----:B--2---:R-:W-:Y:S01]  /*0660*/  LEA R24, R17, R29, 0x2 ;  /* 0x0000001d11187211 */ /* 0x004fe200078e10ff */
[----:B-1----:R-:W-:Y:S02]  /*0670*/  FFMA R20, R19, R20, R12 ;  /* 0x0000001413147223 */ /* 0x002fe4000000000c */
[----:B------:R-:W-:Y:S04]  /*0680*/  LDS R12, [R4+-0x8] ;  /* 0xfffff800040c7984 */ /* 0x000fe80000000800 */
[----:B------:R0:W1:Y:S01]  /*0690*/  LDS R19, [R26] ;  /* 0x000000001a137984 */ /* 0x0000620000000800 */
[----:B---3--:R-:W-:-:S03]  /*06a0*/  FFMA R23, R21, R23, R20 ;  /* 0x0000001715177223 */ /* 0x008fc60000000014 */
[----:B------:R-:W-:Y:S04]  /*06b0*/  LDS R20, [R4] ;  /* 0x0000000004147984 */ /* 0x000fe80000000800 */
[----:B------:R-:W2:Y:S01]  /*06c0*/  LDS R21, [R29] ;  /* 0x000000001d157984 */ /* 0x000ea20000000800 */
[----:B0-----:R-:W-:Y:S02]  /*06d0*/  IMAD R26, R17, 0x4, R24 ;  /* 0x00000004111a7824 */ /* 0x001fe400078e0218 */
[----:B-1----:R-:W-:Y:S02]  /*06e0*/  FFMA R12, R12, R19, R23 ;  /* 0x000000130c0c7223 */ /* 0x002fe40000000017 */
[----:B------:R-:W-:Y:S02]  /*06f0*/  LDS R19, [R4+0x4] ;  /* 0x0000040004137984 */ /* 0x000fe40000000800 */
[----:B------:R-:W-:-:S02]  /*0700*/  FFMA R25, R25, R27, R12 ;  /* 0x0000001b19197223 */ /* 0x000fc4000000000c */
[----:B------:R-:W0:Y:S02]  /*0710*/  LDS R12, [R24] ;  /* 0x00000000180c7984 */ /* 0x000e240000000800 */
[----:B--2---:R-:W-:Y:S01]  /*0720*/  FFMA R20, R20, R21, R25 ;  /* 0x0000001514147223 */ /* 0x004fe20000000019 */
[----:B------:R-:W-:Y:S01]  /*0730*/  LEA R25, R17, R26, 0x2 ;  /* 0x0000001a11197211 */ /* 0x000fe200078e10ff */
[----:B------:R-:W-:Y:S04]  /*0740*/  LDS R21, [R4+0x8] ;  /* 0x0000080004157984 */ /* 0x000fe80000000800 */
[----:B------:R-:W1:Y:S04]  /*0750*/  LDS R26, [R26] ;  /* 0x000000001a1a7984 */ /* 0x000e680000000800 */
[----:B------:R-:W-:Y:S04]  /*0760*/  LDS R25, [R25] ;  /* 0x0000000019197984 */ /* 0x000fe80000000800 */
[----:B------:R2:W3:Y:S02]  /*0770*/  LDS R23, [R4+0xc] ;  /* 0x00000c0004177984 */ /* 0x0004e40000000800 */
[----:B--2---:R-:W-:-:S02]  /*0780*/  VIADD R4, R4, 0x20 ;  /* 0x0000002004047836 */ /* 0x004fc40000000000 */
[----:B0-----:R-:W-:-:S04]  /*0790*/  FFMA R12, R19, R12, R20 ;  /* 0x0000000c130c7223 */ /* 0x001fc80000000014 */
[----:B-1----:R-:W-:-:S04]  /*07a0*/  FFMA R12, R21, R26, R12 ;  /* 0x0000001a150c7223 */ /* 0x002fc8000000000c */
[----:B---3--:R-:W-:Y:S01]  /*07b0*/  FFMA R12, R23, R25, R12 ;  /* 0x00000019170c7223 */ /* 0x008fe2000000000c */
[----:B------:R-:W-:Y:S06]  /*07c0*/  @P1 BRA `(.L_x_2) ;  /* 0xfffffffc00701947 */ /* 0x000fec000383ffff */
[----:B------:R-:W-:-:S07]  /*07d0*/  MOV R4, R3 ;  /* 0x0000000300047202 */ /* 0x000fce0000000f00 */
.L_x_1:
[----:B------:R-:W-:-:S13]  /*07e0*/  ISETP.NE.AND P1, PT, R22, RZ, PT ;  /* 0x000000ff1600720c */ /* 0x000fda0003f25270 */
[----:B------:R-:W-:Y:S05]  /*07f0*/  @!P1 BRA `(.L_x_3) ;  /* 0x0000000000c49947 */ /* 0x000fea0003800000 */
[----:B------:R-:W-:Y:S01]  /*0800*/  VIADD R2, R22, 0xffffffff ;  /* 0xffffffff16027836 */ /* 0x000fe20000000000 */
[----:B0-----:R-:W-:-:S04]  /*0810*/  LOP3.LUT P2, R21, R17, 0x3, RZ, 0xc0, !PT ;  /* 0x0000000311157812 */ /* 0x001fc8000784c0ff */
[----:B------:R-:W-:-:S13]  /*0820*/  ISETP.GE.U32.AND P1, PT, R2, 0x3, PT ;  /* 0x000000030200780c */ /* 0x000fda0003f26070 */
[----:B------:R-:W-:Y:S05]  /*0830*/  @!P1 BRA `(.L_x_4) ;  /* 0x0000000000509947 */ /* 0x000fea0003800000 */
[C---:B------:R-:W-:Y:S01]  /*0840*/  IMAD R3, R4.reuse, R17, R18 ;  /* 0x0000001104037224 */ /* 0x040fe200078e0212 */
[----:B------:R-:W-:Y:S01]  /*0850*/  IADD3 R2, PT, PT, R9, R4, RZ ;  /* 0x0000000409027210 */ /* 0x000fe20007ffe0ff */
[----:B------:R-:W-:Y:S02]  /*0860*/  VIADD R4, R4, 0x4 ;  /* 0x0000000404047836 */ /* 0x000fe40000000000 */
[----:B------:R-:W-:Y:S01]  /*0870*/  IMAD R20, R3, 0x4, R6 ;  /* 0x0000000403147824 */ /* 0x000fe200078e0206 */
[----:B------:R-:W-:-:S04]  /*0880*/  LEA R5, R2, UR4, 0x2 ;  /* 0x0000000402057c11 */ /* 0x000fc8000f8e10ff */
[C---:B------:R-:W-:Y:S01]  /*0890*/  LEA R24, R17.reuse, R20, 0x2 ;  /* 0x0000001411187211 */ /* 0x040fe200078e10ff */
[----:B------:R-:W-:Y:S04]  /*08a0*/  LDS R19, [R5] ;  /* 0x0000000005137984 */ /* 0x000fe80000000800 */
[----:B------:R-:W0:Y:S01]  /*08b0*/  LDS R20, [R20] ;  /* 0x0000000014147984 */ /* 0x000e220000000800 */
[----:B------:R-:W-:-:S03]  /*08c0*/  IMAD R28, R17, 0x4, R24 ;  /* 0x00000004111c7824 */ /* 0x000fc600078e0218 */
[----:B------:R-:W-:Y:S02]  /*08d0*/  LDS R3, [R5+0x4] ;  /* 0x0000040005037984 */ /* 0x000fe40000000800 */
[----:B------:R-:W-:Y:S02]  /*08e0*/  LEA R25, R17, R28, 0x2 ;  /* 0x0000001c11197211 */ /* 0x000fe400078e10ff */
[----:B------:R-:W1:Y:S04]  /*08f0*/  LDS R24, [R24] ;  /* 0x0000000018187984 */ /* 0x000e680000000800 */
[----:B------:R-:W-:Y:S04]  /*0900*/  LDS R2, [R28] ;  /* 0x000000001c027984 */ /* 0x000fe80000000800 */
[----:B------:R-:W2:Y:S04]  /*0910*/  LDS R26, [R5+0x8] ;  /* 0x00000800051a7984 */ /* 0x000ea80000000800 */
[----:B------:R-:W-:Y:S04]  /*0920*/  LDS R23, [R5+0xc] ;  /* 0x00000c0005177984 */ /* 0x000fe80000000800 */
[----:B------:R-:W3:Y:S01]  /*0930*/  LDS R25, [R25] ;  /* 0x0000000019197984 */ /* 0x000ee20000000800 */
[----:B0-----:R-:W-:-:S04]  /*0940*/  FFMA R12, R19, R20, R12 ;  /* 0x00000014130c7223 */ /* 0x001fc8000000000c */
[----:B-1----:R-:W-:-:S04]  /*0950*/  FFMA R3, R3, R24, R12 ;  /* 0x0000001803037223 */ /* 0x002fc8000000000c */
[----:B--2---:R-:W-:-:S04]  /*0960*/  FFMA R2, R26, R2, R3 ;  /* 0x000000021a027223 */ /* 0x004fc80000000003 */
[----:B---3--:R-:W-:-:S07]  /*0970*/  FFMA R12, R23, R25, R2 ;  /* 0x00000019170c7223 */ /* 0x008fce0000000002 */
.L_x_4:
[----:B------:R-:W-:Y:S05]  /*0980*/  @!P2 BRA `(.L_x_3) ;  /* 0x000000000060a947 */ /* 0x000fea0003800000 */
[----:B------:R-:W-:Y:S02]  /*0990*/  ISETP.NE.AND P1, PT, R21, 0x1, PT ;  /* 0x000000011500780c */ /* 0x000fe40003f25270 */
[----:B------:R-:W-:-:S04]  /*09a0*/  LOP3.LUT R2, R17, 0x1, RZ, 0xc0, !PT ;  /* 0x0000000111027812 */ /* 0x000fc800078ec0ff */
[----:B------:R-:W-:-:S07]  /*09b0*/  ISETP.NE.U32.AND P2, PT, R2, 0x1, PT ;  /* 0x000000010200780c */ /* 0x000fce0003f45070 */
[----:B------:R-:W-:Y:S06]  /*09c0*/  @!P1 BRA `(.L_x_5) ;  /* 0x0000000000309947 */ /* 0x000fec0003800000 */
[C---:B------:R-:W-:Y:S01]  /*09d0*/  IMAD R3, R4.reuse, R17, R18 ;  /* 0x0000001104037224 */ /* 0x040fe200078e0212 */
[----:B------:R-:W-:Y:S02]  /*09e0*/  IADD3 R2, PT, PT, R9, R4, RZ ;  /* 0x0000000409027210 */ /* 0x000fe40007ffe0ff */
[----:B------:R-:W-:Y:S01]  /*09f0*/  IADD3 R4, PT, PT, R4, 0x2, RZ ;  /* 0x0000000204047810 */ /* 0x000fe20007ffe0ff */
[----:B------:R-:W-:Y:S01]  /*0a00*/  IMAD R20, R3, 0x4, R6 ;  /* 0x0000000403147824 */ /* 0x000fe200078e0206 */
[----:B------:R-:W-:-:S04]  /*0a10*/  LEA R2, R2, UR4, 0x2 ;  /* 0x0000000402027c11 */ /* 0x000fc8000f8e10ff */
[----:B------:R-:W-:Y:S01]  /*0a20*/  LEA R19, R17, R20, 0x2 ;  /* 0x0000001411137211 */ /* 0x000fe200078e10ff */
[----:B------:R-:W-:Y:S04]  /*0a30*/  LDS R5, [R20] ;  /* 0x0000000014057984 */ /* 0x000fe80000000800 */
[----:B------:R-:W0:Y:S04]  /*0a40*/  LDS R3, [R2] ;  /* 0x0000000002037984 */ /* 0x000e280000000800 */
[----:B------:R-:W-:Y:S04]  /*0a50*/  LDS R24, [R2+0x4] ;  /* 0x0000040002187984 */ /* 0x000fe80000000800 */
[----:B------:R-:W1:Y:S01]  /*0a60*/  LDS R19, [R19] ;  /* 0x0000000013137984 */ /* 0x000e620000000800 */
[----:B0-----:R-:W-:-:S04]  /*0a70*/  FFMA R3, R3, R5, R12 ;  /* 0x0000000503037223 */ /* 0x001fc8000000000c */
[----:B-1----:R-:W-:-:S07]  /*0a80*/  FFMA R12, R24, R19, R3 ;  /* 0x00000013180c7223 */ /* 0x002fce0000000003 */
.L_x_5:
[----:B------:R-:W-:Y:S05]  /*0a90*/  @P2 BRA `(.L_x_3) ;  /* 0x00000000001c2947 */ /* 0x000fea0003800000 */
[----:B------:R-:W-:Y:S02]  /*0aa0*/  IMAD R3, R17, R4, R18 ;  /* 0x0000000411037224 */ /* 0x000fe400078e0212 */
[----:B------:R-:W-:-:S03]  /*0ab0*/  IMAD.IADD R2, R9, 0x1, R4 ;  /* 0x0000000109027824 */ /* 0x000fc600078e0204 */
[----:B------:R-:W-:Y:S02]  /*0ac0*/  LEA R4, R3, R6, 0x2 ;  /* 0x0000000603047211 */ /* 0x000fe400078e10ff */
[----:B------:R-:W-:-:S04]  /*0ad0*/  LEA R2, R2, UR4, 0x2 ;  /* 0x0000000402027c11 */ /* 0x000fc8000f8e10ff */
[----:B------:R-:W-:Y:S04]  /*0ae0*/  LDS R4, [R4] ;  /* 0x0000000004047984 */ /* 0x000fe80000000800 */
[----:B------:R-:W0:Y:S02]  /*0af0*/  LDS R3, [R2] ;  /* 0x0000000002037984 */ /* 0x000e240000000800 */
[----:B0-----:R-:W-:-:S07]  /*0b00*/  FFMA R12, R3, R4, R12 ;  /* 0x00000004030c7223 */ /* 0x001fce000000000c */
.L_x_3:
[----:B------:R-:W-:Y:S01]  /*0b10*/  BAR.SYNC.DEFER_BLOCKING 0x0 ;  /* 0x0000000000007b1d */ /* 0x000fe20000010000 */
[----:B------:R-:W-:-:S05]  /*0b20*/  IADD3 R8, PT, PT, R15, R8, RZ ;  /* 0x000000080f087210 */ /* 0x000fca0007ffe0ff */
[----:B------:R-:W-:Y:S05]  /*0b30*/  @!P0 BRA `(.L_x_6) ;  /* 0xfffffff400ac8947 */ /* 0x000fea000383ffff */
.L_x_0:
[----:B------:R-:W1:Y:S01]  /*0b40*/  I2F.U32.RP R0, UR8 ;  /* 0x0000000800007d06 */ /* 0x000e620008209000 */
[----:B------:R-:W-:Y:S01]  /*0b50*/  IADD3 R11, PT, PT, R11, R18, RZ ;  /* 0x000000120b0b7210 */ /* 0x000fe20007ffe0ff */
[----:B------:R-:W-:Y:S01]  /*0b60*/  IMAD.MOV.U32 R2, RZ, RZ, RZ ;  /* 0x000000ffff027224 */ /* 0x000fe200078e00ff */
[----:B------:R-:W-:-:S03]  /*0b70*/  ISETP.NE.U32.AND P2, PT, RZ, UR8, PT ;  /* 0x00000008ff007c0c */ /* 0x000fc6000bf45070 */
[----:B------:R-:W-:-:S05]  /*0b80*/  IMAD R16, R16, UR8, R11 ;  /* 0x0000000810107c24 */ /* 0x000fca000f8e020b */
[----:B------:R-:W-:Y:S01]  /*0b90*/  IADD3 R13, PT, PT, R13, R16, RZ ;  /* 0x000000100d0d7210 */ /* 0x000fe20007ffe0ff */
[----:B-1----:R-:W1:Y:S02]  /*0ba0*/  MUFU.RCP R0, R0 ;  /* 0x0000000000007308 */ /* 0x002e640000001000 */
[----:B-1----:R-:W-:-:S06]  /*0bb0*/  VIADD R3, R0, 0xffffffe ;  /* 0x0ffffffe00037836 */ /* 0x002fcc0000000000 */
[----:B------:R-:W1:Y:S02]  /*0bc0*/  F2I.FTZ.U32.TRUNC.NTZ R3, R3 ;  /* 0x0000000300037305 */ /* 0x000e64000021f000 */
[----:B-1----:R-:W-:-:S05]  /*0bd0*/  IADD3 R5, PT, PT, RZ, -R3, RZ ;  /* 0x80000003ff057210 */ /* 0x002fca0007ffe0ff */
[----:B------:R-:W-:-:S04]  /*0be0*/  IMAD R5, R5, UR8, RZ ;  /* 0x0000000805057c24 */ /* 0x000fc8000f8e02ff */
[----:B------:R-:W-:-:S06]  /*0bf0*/  IMAD.HI.U32 R2, R3, R5, R2 ;  /* 0x0000000503027227 */ /* 0x000fcc00078e0002 */
[----:B------:R-:W-:-:S05]  /*0c00*/  IMAD.HI.U32 R0, R2, R13, RZ ;  /* 0x0000000d02007227 */ /* 0x000fca00078e00ff */
[----:B------:R-:W-:-:S05]  /*0c10*/  IADD3 R2, PT, PT, -R0, RZ, RZ ;  /* 0x000000ff00027210 */ /* 0x000fca0007ffe1ff */
[----:B------:R-:W-:-:S05]  /*0c20*/  IMAD R2, R2, UR8, R13 ;  /* 0x0000000802027c24 */ /* 0x000fca000f8e020d */
[----:B------:R-:W-:-:S13]  /*0c30*/  ISETP.GE.U32.AND P0, PT, R2, UR8, PT ;  /* 0x0000000802007c0c */ /* 0x000fda000bf06070 */
[----:B------:R-:W-:Y:S01]  /*0c40*/  @P0 VIADD R2, R2, -UR8 ;  /* 0x8000000802020c36 */ /* 0x000fe20008000000 */
[----:B------:R-:W-:-:S04]  /*0c50*/  @P0 IADD3 R0, PT, PT, R0, 0x1, RZ ;  /* 0x0000000100000810 */ /* 0x000fc80007ffe0ff */
[----:B------:R-:W-:-:S13]  /*0c60*/  ISETP.GE.U32.AND P1, PT, R2, UR8, PT ;  /* 0x0000000802007c0c */ /* 0x000fda000bf26070 */
[----:B------:R-:W-:Y:S02]  /*0c70*/  @P1 IADD3 R0, PT, PT, R0, 0x1, RZ ;  /* 0x0000000100001810 */ /* 0x000fe40007ffe0ff */
[----:B------:R-:W-:-:S04]  /*0c80*/  @!P2 LOP3.LUT R0, RZ, UR8, RZ, 0x33, !PT ;  /* 0x00000008ff00ac12 */ /* 0x000fc8000f8e33ff */
[----:B------:R-:W-:-:S13]  /*0c90*/  ISETP.GE.U32.AND P0, PT, R0, UR8, PT ;  /* 0x0000000800007c0c */ /* 0x000fda000bf06070 */
[----:B------:R-:W-:Y:S05]  /*0ca0*/  @P0 EXIT ;  /* 0x000000000000094d */ /* 0x000fea0003800000 */
[----:B------:R-:W1:Y:S02]  /*0cb0*/  LDC.64 R2, c[0x0][0x390] ;  /* 0x0000e400ff027b82 */ /* 0x000e640000000a00 */
[----:B-1----:R-:W-:-:S05]  /*0cc0*/  IMAD.WIDE.U32 R2, R13, 0x4, R2 ;  /* 0x000000040d027825 */ /* 0x002fca00078e0002 */
[----:B------:R-:W-:Y:S01]  /*0cd0*/  STG.E desc[UR6][R2.64], R12 ;  /* 0x0000000c02007986 */ /* 0x000fe2000c101906 */
[----:B------:R-:W-:Y:S05]  /*0ce0*/  EXIT ;  /* 0x000000000000794d */ /* 0x000fea0003800000 */
.L_x_7:
[----:B------:R-:W-:-:S00]  /*0cf0*/  BRA `(.L_x_7) ;  /* 0xfffffffc00fc7947 */ /* 0x000fc0000383ffff */
[----:B------:R-:W-:-:S00]  /*0d00*/  NOP ;  /* 0x0000000000007918 */ /* 0x000fc00000000000 */
[----:B------:R-:W-:-:S00]  /*0d10*/  NOP ;  /* 0x0000000000007918 */ /* 0x000fc00000000000 */
[----:B------:R-:W-:-:S00]  /*0d20*/  NOP ;  /* 0x0000000000007918 */ /* 0x000fc00000000000 */
[----:B------:R-:W-:-:S00]  /*0d30*/  NOP ;  /* 0x0000000000007918 */ /* 0x000fc00000000000 */
[----:B------:R-:W-:-:S00]  /*0d40*/  NOP ;  /* 0x0000000000007918 */ /* 0x000fc00000000000 */
[----:B------:R-:W-:-:S00]  /*0d50*/  NOP ;  /* 0x0000000000007918 */ /* 0x000fc00000000000 */
[----:B------:R-:W-:-:S00]  /*0d60*/  NOP ;  /* 0x0000000000007918 */ /* 0x000fc00000000000 */
[----:B------:R-:W-:-:S00]  /*0d70*/  NOP ;  /* 0x0000000000007918 */ /* 0x000fc00000000000 */
.L_x_8:


//--------------------- .nv.shared._Z13matmul_kernelPKfS0_Pfj --------------------------
	.section	.nv.shared._Z13matmul_kernelPKfS0_Pfj,"aw",@nobits
	.sectionflags	@""
	.align	16
	.zero		1024


//--------------------- .nv.shared.reserved.0     --------------------------
	.section	.nv.shared.reserved.0,"aw",@nobits
	.weak		__nv_reservedSMEM_offset_0_alias
	.size		__nv_reservedSMEM_offset_0_alias, 0, 64
	.other		__nv_reservedSMEM_offset_0_alias,@"STO_CUDA_RESERVED_SHARED STV_DEFAULT"
__nv_reservedSMEM_offset_0_alias:
	.zero		0
	.zero		64


//--------------------- .nv.constant0._Z13matmul_kernelPKfS0_Pfj --------------------------
	.section	.nv.constant0._Z13matmul_kernelPKfS0_Pfj,"a",@progbits
	.sectionflags	@""
	.align	4
.nv.constant0._Z13matmul_kernelPKfS0_Pfj:
	.zero		924


//--------------------- SYMBOLS --------------------------

	.type		.nv.reservedSmem.offset0,@object
	.size		.nv.reservedSmem.offset0,0x4
	.type		.nv.reservedSmem.cap,@object
	.size		.nv.reservedSmem.cap,0x4
